//
// Generated by NVIDIA NVVM Compiler
//
// Compiler Build ID: CL-36424714
// Cuda compilation tools, release 13.0, V13.0.88
// Based on NVVM 20.0.0
//

.version 9.0
.target sm_100
.address_size 64

	// .globl	_Z32transitive_closure_stage2_kernelPji
// _ZZ32transitive_closure_stage2_kernelPjiE20primary_block_buffer has been demoted
// _ZZ32transitive_closure_stage2_kernelPjiE17curr_block_buffer has been demoted

.visible .entry _Z32transitive_closure_stage2_kernelPji(
	.param .u64 .ptr .align 1 _Z32transitive_closure_stage2_kernelPji_param_0,
	.param .u32 _Z32transitive_closure_stage2_kernelPji_param_1
)
{
	.reg .pred 	%p<52>;
	.reg .b32 	%r<96>;
	.reg .b64 	%rd<7>;
	// demoted variable
	.shared .align 4 .b8 _ZZ32transitive_closure_stage2_kernelPjiE20primary_block_buffer[256];
	// demoted variable
	.shared .align 4 .b8 _ZZ32transitive_closure_stage2_kernelPjiE17curr_block_buffer[256];
	ld.param.u64 	%rd3, [_Z32transitive_closure_stage2_kernelPji_param_0];
	ld.param.u32 	%r16, [_Z32transitive_closure_stage2_kernelPji_param_1];
	cvta.to.global.u64 	%rd1, %rd3;
	mov.u32 	%r1, %tid.y;
	shl.b32 	%r2, %r16, 3;
	mov.u32 	%r3, %tid.x;
	shl.b32 	%r17, %r16, 9;
	shl.b32 	%r18, %r1, 6;
	add.s32 	%r4, %r18, %r3;
	add.s32 	%r19, %r4, %r17;
	add.s32 	%r20, %r19, %r2;
	mul.wide.s32 	%rd4, %r20, 4;
	add.s64 	%rd5, %rd1, %rd4;
	ld.global.u32 	%r21, [%rd5];
	shl.b32 	%r22, %r1, 5;
	mov.u32 	%r23, _ZZ32transitive_closure_stage2_kernelPjiE20primary_block_buffer;
	add.s32 	%r5, %r23, %r22;
	shl.b32 	%r24, %r3, 2;
	add.s32 	%r25, %r5, %r24;
	st.shared.u32 	[%r25], %r21;
	mov.u32 	%r6, %ctaid.y;
	setp.ne.s32 	%p1, %r6, 0;
	@%p1 bra 	$L__BB0_2;
	mov.u32 	%r28, %ctaid.x;
	setp.ge.u32 	%p3, %r28, %r16;
	selp.u32 	%r29, 1, 0, %p3;
	add.s32 	%r95, %r28, %r29;
	mov.u32 	%r94, %r16;
	bra.uni 	$L__BB0_3;
$L__BB0_2:
	mov.u32 	%r26, %ctaid.x;
	setp.ge.u32 	%p2, %r26, %r16;
	selp.u32 	%r27, 1, 0, %p2;
	add.s32 	%r94, %r26, %r27;
	mov.u32 	%r95, %r16;
$L__BB0_3:
	shl.b32 	%r30, %r95, 3;
	shl.b32 	%r31, %r94, 9;
	add.s32 	%r32, %r4, %r31;
	add.s32 	%r33, %r32, %r30;
	mul.wide.s32 	%rd6, %r33, 4;
	add.s64 	%rd2, %rd1, %rd6;
	ld.global.u32 	%r34, [%rd2];
	mov.u32 	%r36, _ZZ32transitive_closure_stage2_kernelPjiE17curr_block_buffer;
	add.s32 	%r11, %r36, %r22;
	add.s32 	%r12, %r11, %r24;
	st.shared.u32 	[%r12], %r34;
	bar.sync 	0;
	add.s32 	%r13, %r23, %r24;
	add.s32 	%r14, %r2, 2;
	add.s32 	%r15, %r36, %r24;
	ld.shared.u32 	%r39, [%r12];
	setp.ne.s32 	%p4, %r39, 0;
	@%p4 bra 	$L__BB0_11;
	setp.ne.s32 	%p5, %r6, 0;
	@%p5 bra 	$L__BB0_8;
	ld.shared.u32 	%r42, [%r5];
	setp.eq.s32 	%p8, %r42, 0;
	@%p8 bra 	$L__BB0_11;
	ld.shared.u32 	%r43, [%r15];
	setp.eq.s32 	%p9, %r43, 0;
	@%p9 bra 	$L__BB0_11;
	st.shared.u32 	[%r12], %r14;
	bra.uni 	$L__BB0_11;
$L__BB0_8:
	ld.shared.u32 	%r40, [%r11];
	setp.eq.s32 	%p6, %r40, 0;
	@%p6 bra 	$L__BB0_11;
	ld.shared.u32 	%r41, [%r13];
	setp.eq.s32 	%p7, %r41, 0;
	@%p7 bra 	$L__BB0_11;
	st.shared.u32 	[%r12], %r14;
$L__BB0_11:
	bar.sync 	0;
	ld.shared.u32 	%r44, [%r12];
	setp.ne.s32 	%p10, %r44, 0;
	@%p10 bra 	$L__BB0_19;
	setp.eq.s32 	%p11, %r6, 0;
	@%p11 bra 	$L__BB0_16;
	ld.shared.u32 	%r45, [%r11+4];
	setp.eq.s32 	%p12, %r45, 0;
	@%p12 bra 	$L__BB0_19;
	ld.shared.u32 	%r46, [%r13+32];
	setp.eq.s32 	%p13, %r46, 0;
	@%p13 bra 	$L__BB0_19;
	add.s32 	%r47, %r2, 3;
	st.shared.u32 	[%r12], %r47;
	bra.uni 	$L__BB0_19;
$L__BB0_16:
	ld.shared.u32 	%r48, [%r5+4];
	setp.eq.s32 	%p14, %r48, 0;
	@%p14 bra 	$L__BB0_19;
	ld.shared.u32 	%r49, [%r15+32];
	setp.eq.s32 	%p15, %r49, 0;
	@%p15 bra 	$L__BB0_19;
	add.s32 	%r50, %r2, 3;
	st.shared.u32 	[%r12], %r50;
$L__BB0_19:
	bar.sync 	0;
	ld.shared.u32 	%r51, [%r12];
	setp.ne.s32 	%p16, %r51, 0;
	@%p16 bra 	$L__BB0_27;
	setp.eq.s32 	%p17, %r6, 0;
	@%p17 bra 	$L__BB0_24;
	ld.shared.u32 	%r52, [%r11+8];
	setp.eq.s32 	%p18, %r52, 0;
	@%p18 bra 	$L__BB0_27;
	ld.shared.u32 	%r53, [%r13+64];
	setp.eq.s32 	%p19, %r53, 0;
	@%p19 bra 	$L__BB0_27;
	add.s32 	%r54, %r2, 4;
	st.shared.u32 	[%r12], %r54;
	bra.uni 	$L__BB0_27;
$L__BB0_24:
	ld.shared.u32 	%r55, [%r5+8];
	setp.eq.s32 	%p20, %r55, 0;
	@%p20 bra 	$L__BB0_27;
	ld.shared.u32 	%r56, [%r15+64];
	setp.eq.s32 	%p21, %r56, 0;
	@%p21 bra 	$L__BB0_27;
	add.s32 	%r57, %r2, 4;
	st.shared.u32 	[%r12], %r57;
$L__BB0_27:
	bar.sync 	0;
	ld.shared.u32 	%r58, [%r12];
	setp.ne.s32 	%p22, %r58, 0;
	@%p22 bra 	$L__BB0_35;
	setp.eq.s32 	%p23, %r6, 0;
	@%p23 bra 	$L__BB0_32;
	ld.shared.u32 	%r59, [%r11+12];
	setp.eq.s32 	%p24, %r59, 0;
	@%p24 bra 	$L__BB0_35;
	ld.shared.u32 	%r60, [%r13+96];
	setp.eq.s32 	%p25, %r60, 0;
	@%p25 bra 	$L__BB0_35;
	add.s32 	%r61, %r2, 5;
	st.shared.u32 	[%r12], %r61;
	bra.uni 	$L__BB0_35;
$L__BB0_32:
	ld.shared.u32 	%r62, [%r5+12];
	setp.eq.s32 	%p26, %r62, 0;
	@%p26 bra 	$L__BB0_35;
	ld.shared.u32 	%r63, [%r15+96];
	setp.eq.s32 	%p27, %r63, 0;
	@%p27 bra 	$L__BB0_35;
	add.s32 	%r64, %r2, 5;
	st.shared.u32 	[%r12], %r64;
$L__BB0_35:
	bar.sync 	0;
	ld.shared.u32 	%r65, [%r12];
	setp.ne.s32 	%p28, %r65, 0;
	@%p28 bra 	$L__BB0_43;
	setp.eq.s32 	%p29, %r6, 0;
	@%p29 bra 	$L__BB0_40;
	ld.shared.u32 	%r66, [%r11+16];
	setp.eq.s32 	%p30, %r66, 0;
	@%p30 bra 	$L__BB0_43;
	ld.shared.u32 	%r67, [%r13+128];
	setp.eq.s32 	%p31, %r67, 0;
	@%p31 bra 	$L__BB0_43;
	add.s32 	%r68, %r2, 6;
	st.shared.u32 	[%r12], %r68;
	bra.uni 	$L__BB0_43;
$L__BB0_40:
	ld.shared.u32 	%r69, [%r5+16];
	setp.eq.s32 	%p32, %r69, 0;
	@%p32 bra 	$L__BB0_43;
	ld.shared.u32 	%r70, [%r15+128];
	setp.eq.s32 	%p33, %r70, 0;
	@%p33 bra 	$L__BB0_43;
	add.s32 	%r71, %r2, 6;
	st.shared.u32 	[%r12], %r71;
$L__BB0_43:
	bar.sync 	0;
	ld.shared.u32 	%r72, [%r12];
	setp.ne.s32 	%p34, %r72, 0;
	@%p34 bra 	$L__BB0_51;
	setp.eq.s32 	%p35, %r6, 0;
	@%p35 bra 	$L__BB0_48;
	ld.shared.u32 	%r73, [%r11+20];
	setp.eq.s32 	%p36, %r73, 0;
	@%p36 bra 	$L__BB0_51;
	ld.shared.u32 	%r74, [%r13+160];
	setp.eq.s32 	%p37, %r74, 0;
	@%p37 bra 	$L__BB0_51;
	add.s32 	%r75, %r2, 7;
	st.shared.u32 	[%r12], %r75;
	bra.uni 	$L__BB0_51;
$L__BB0_48:
	ld.shared.u32 	%r76, [%r5+20];
	setp.eq.s32 	%p38, %r76, 0;
	@%p38 bra 	$L__BB0_51;
	ld.shared.u32 	%r77, [%r15+160];
	setp.eq.s32 	%p39, %r77, 0;
	@%p39 bra 	$L__BB0_51;
	add.s32 	%r78, %r2, 7;
	st.shared.u32 	[%r12], %r78;
$L__BB0_51:
	bar.sync 	0;
	ld.shared.u32 	%r79, [%r12];
	setp.ne.s32 	%p40, %r79, 0;
	@%p40 bra 	$L__BB0_59;
	setp.eq.s32 	%p41, %r6, 0;
	@%p41 bra 	$L__BB0_56;
	ld.shared.u32 	%r80, [%r11+24];
	setp.eq.s32 	%p42, %r80, 0;
	@%p42 bra 	$L__BB0_59;
	ld.shared.u32 	%r81, [%r13+192];
	setp.eq.s32 	%p43, %r81, 0;
	@%p43 bra 	$L__BB0_59;
	add.s32 	%r82, %r2, 8;
	st.shared.u32 	[%r12], %r82;
	bra.uni 	$L__BB0_59;
$L__BB0_56:
	ld.shared.u32 	%r83, [%r5+24];
	setp.eq.s32 	%p44, %r83, 0;
	@%p44 bra 	$L__BB0_59;
	ld.shared.u32 	%r84, [%r15+192];
	setp.eq.s32 	%p45, %r84, 0;
	@%p45 bra 	$L__BB0_59;
	add.s32 	%r85, %r2, 8;
	st.shared.u32 	[%r12], %r85;
$L__BB0_59:
	bar.sync 	0;
	ld.shared.u32 	%r86, [%r12];
	setp.ne.s32 	%p46, %r86, 0;
	@%p46 bra 	$L__BB0_67;
	setp.eq.s32 	%p47, %r6, 0;
	@%p47 bra 	$L__BB0_64;
	ld.shared.u32 	%r87, [%r11+28];
	setp.eq.s32 	%p48, %r87, 0;
	@%p48 bra 	$L__BB0_67;
	ld.shared.u32 	%r88, [%r13+224];
	setp.eq.s32 	%p49, %r88, 0;
	@%p49 bra 	$L__BB0_67;
	add.s32 	%r89, %r2, 9;
	st.shared.u32 	[%r12], %r89;
	bra.uni 	$L__BB0_67;
$L__BB0_64:
	ld.shared.u32 	%r90, [%r5+28];
	setp.eq.s32 	%p50, %r90, 0;
	@%p50 bra 	$L__BB0_67;
	ld.shared.u32 	%r91, [%r15+224];
	setp.eq.s32 	%p51, %r91, 0;
	@%p51 bra 	$L__BB0_67;
	add.s32 	%r92, %r2, 9;
	st.shared.u32 	[%r12], %r92;
$L__BB0_67:
	bar.sync 	0;
	ld.shared.u32 	%r93, [%r12];
	st.global.u32 	[%rd2], %r93;
	ret;

}


// ===== COMPILED SASS (sm_100) =====

	.target	sm_100

	.elftype	@"ET_EXEC"


//--------------------- .note.nv.tkinfo           --------------------------
	.section	.note.nv.tkinfo,"",@"SHT_NOTE"
	.sectionflags	@"SHF_NOTE_NV_TKINFO"
	.tkinfo
        /*0018*/ 	.word	0x00000002
        /*0030*/ 	.string	""
        /*0030*/ 	.string	"ptxas"
        /*0030*/ 	.string	"Cuda compilation tools, release 13.0, V13.0.88"
        /*0030*/ 	.string	"Build cuda_13.0.r13.0/compiler.36424714_0"
        /*0030*/ 	.string	"-arch sm_100 -m 64 "



//--------------------- .note.nv.cuinfo           --------------------------
	.section	.note.nv.cuinfo,"",@"SHT_NOTE"
	.sectionflags	@"SHF_NOTE_NV_CUINFO"
        /*0018*/ 	.short	0x0002
        /*001a*/ 	.short	0x0064
        /*001c*/ 	.short	0x0082
	.zero		2


//--------------------- .nv.info                  --------------------------
	.section	.nv.info,"",@"SHT_CUDA_INFO"
	.align	4


	//----- nvinfo : EIATTR_REGCOUNT
	.align		4
        /*0000*/ 	.byte	0x04, 0x2f
        /*0002*/ 	.short	(.L_1 - .L_0)
	.align		4
.L_0:
        /*0004*/ 	.word	index@(_Z32transitive_closure_stage2_kernelPji)
        /*0008*/ 	.word	0x00000010


	//----- nvinfo : EIATTR_FRAME_SIZE
	.align		4
.L_1:
        /*000c*/ 	.byte	0x04, 0x11
        /*000e*/ 	.short	(.L_3 - .L_2)
	.align		4
.L_2:
        /*0010*/ 	.word	index@(_Z32transitive_closure_stage2_kernelPji)
        /*0014*/ 	.word	0x00000000


	//----- nvinfo : EIATTR_MIN_STACK_SIZE
	.align		4
.L_3:
        /*0018*/ 	.byte	0x04, 0x12
        /*001a*/ 	.short	(.L_5 - .L_4)
	.align		4
.L_4:
        /*001c*/ 	.word	index@(_Z32transitive_closure_stage2_kernelPji)
        /*0020*/ 	.word	0x00000000
.L_5:


//--------------------- .nv.compat                --------------------------
	.section	.nv.compat,"",@"SHT_CUDA_COMPAT_INFO"
	.align	4
        /*0000*/ 	.byte	0x02, 0x09, 0x00, 0x00, 0x02, 0x02, 0x01, 0x00, 0x02, 0x05, 0x05, 0x00, 0x03, 0x07, 0x01, 0x01
        /*0010*/ 	.byte	0x02, 0x03, 0x00, 0x00, 0x02, 0x06, 0x01, 0x00, 0x04, 0x0b, 0x08, 0x00, 0x09, 0x00, 0x00, 0x00
        /*0020*/ 	.byte	0x00, 0x00, 0x00, 0x00


//--------------------- .nv.info._Z32transitive_closure_stage2_kernelPji --------------------------
	.section	.nv.info._Z32transitive_closure_stage2_kernelPji,"",@"SHT_CUDA_INFO"
	.sectionflags	@""
	.align	4


	//----- nvinfo : EIATTR_CUDA_API_VERSION
	.align		4
        /*0000*/ 	.byte	0x04, 0x37
        /*0002*/ 	.short	(.L_7 - .L_6)
.L_6:
        /*0004*/ 	.word	0x00000082


	//----- nvinfo : EIATTR_KPARAM_INFO
	.align		4
.L_7:
        /*0008*/ 	.byte	0x04, 0x17
        /*000a*/ 	.short	(.L_9 - .L_8)
.L_8:
        /*000c*/ 	.word	0x00000000
        /*0010*/ 	.short	0x0001
        /*0012*/ 	.short	0x0008
        /*0014*/ 	.byte	0x00, 0xf0, 0x11, 0x00


	//----- nvinfo : EIATTR_KPARAM_INFO
	.align		4
.L_9:
        /*0018*/ 	.byte	0x04, 0x17
        /*001a*/ 	.short	(.L_11 - .L_10)
.L_10:
        /*001c*/ 	.word	0x00000000
        /*0020*/ 	.short	0x0000
        /*0022*/ 	.short	0x0000
        /*0024*/ 	.byte	0x00, 0xf5, 0x21, 0x00


	//----- nvinfo : EIATTR_SPARSE_MMA_MASK
	.align		4
.L_11:
        /*0028*/ 	.byte	0x03, 0x50
        /*002a*/ 	.short	0x0000


	//----- nvinfo : EIATTR_MAXREG_COUNT
	.align		4
        /*002c*/ 	.byte	0x03, 0x1b
        /*002e*/ 	.short	0x00ff


	//----- nvinfo : EIATTR_NUM_BARRIERS
	.align		4
        /*0030*/ 	.byte	0x02, 0x4c
        /*0032*/ 	.byte	0x01
	.zero		1


	//----- nvinfo : EIATTR_MERCURY_ISA_VERSION
	.align		4
        /*0034*/ 	.byte	0x03, 0x5f
        /*0036*/ 	.short	0x0101


	//----- nvinfo : EIATTR_VRC_CTA_INIT_COUNT
	.align		4
        /*0038*/ 	.byte	0x02, 0x4a
	.zero		1
	.zero		1


	//----- nvinfo : EIATTR_EXIT_INSTR_OFFSETS
	.align		4
        /*003c*/ 	.byte	0x04, 0x1c
        /*003e*/ 	.short	(.L_13 - .L_12)


	//   ....[0]....
.L_12:
        /*0040*/ 	.word	0x00000ea0


	//----- nvinfo : EIATTR_CRS_STACK_SIZE
	.align		4
.L_13:
        /*0044*/ 	.byte	0x04, 0x1e
        /*0046*/ 	.short	(.L_15 - .L_14)
.L_14:
        /*0048*/ 	.word	0x00000000


	//----- nvinfo : EIATTR_CBANK_PARAM_SIZE
	.align		4
.L_15:
        /*004c*/ 	.byte	0x03, 0x19
        /*004e*/ 	.short	0x000c


	//----- nvinfo : EIATTR_PARAM_CBANK
	.align		4
        /*0050*/ 	.byte	0x04, 0x0a
        /*0052*/ 	.short	(.L_17 - .L_16)
	.align		4
.L_16:
        /*0054*/ 	.word	index@(.nv.constant0._Z32transitive_closure_stage2_kernelPji)
        /*0058*/ 	.short	0x0380
        /*005a*/ 	.short	0x000c


	//----- nvinfo : EIATTR_SW_WAR
	.align		4
.L_17:
        /*005c*/ 	.byte	0x04, 0x36
        /*005e*/ 	.short	(.L_19 - .L_18)
.L_18:
        /*0060*/ 	.word	0x00000008
.L_19:


//--------------------- .nv.callgraph             --------------------------
	.section	.nv.callgraph,"",@"SHT_CUDA_CALLGRAPH"
	.align	4
	.sectionentsize	8
	.align		4
        /*0000*/ 	.word	0x00000000
	.align		4
        /*0004*/ 	.word	0xffffffff
	.align		4
        /*0008*/ 	.word	0x00000000
	.align		4
        /*000c*/ 	.word	0xfffffffe
	.align		4
        /*0010*/ 	.word	0x00000000
	.align		4
        /*0014*/ 	.word	0xfffffffd
	.align		4
        /*0018*/ 	.word	0x00000000
	.align		4
        /*001c*/ 	.word	0xfffffffc


//--------------------- .text._Z32transitive_closure_stage2_kernelPji --------------------------
	.section	.text._Z32transitive_closure_stage2_kernelPji,"ax",@progbits
	.align	128
        .global         _Z32transitive_closure_stage2_kernelPji
        .type           _Z32transitive_closure_stage2_kernelPji,@function
        .size           _Z32transitive_closure_stage2_kernelPji,(.L_x_25 - _Z32transitive_closure_stage2_kernelPji)
        .other          _Z32transitive_closure_stage2_kernelPji,@"STO_CUDA_ENTRY STV_DEFAULT"
_Z32transitive_closure_stage2_kernelPji:
.text._Z32transitive_closure_stage2_kernelPji:
[----:B------:R-:W-:Y:S01]  /*0000*/  LDC R1, c[0x0][0x37c] ;  /* 0x0000df00ff017b82 */ /* 0x000fe20000000800 */
[----:B------:R-:W0:Y:S07]  /*0010*/  S2R R5, SR_CTAID.X ;  /* 0x0000000000057919 */ /* 0x000e2e0000002500 */
[----:B------:R-:W1:Y:S01]  /*0020*/  S2UR UR7, SR_CTAID.Y ;  /* 0x00000000000779c3 */ /* 0x000e620000002600 */
[----:B------:R-:W2:Y:S01]  /*0030*/  LDCU.64 UR8, c[0x0][0x358] ;  /* 0x00006b00ff0877ac */ /* 0x000ea20008000a00 */
[----:B------:R-:W3:Y:S01]  /*0040*/  S2R R10, SR_TID.Y ;  /* 0x00000000000a7919 */ /* 0x000ee20000002200 */
[----:B------:R-:W3:Y:S05]  /*0050*/  S2R R13, SR_TID.X ;  /* 0x00000000000d7919 */ /* 0x000eea0000002100 */
[----:B------:R-:W4:Y:S08]  /*0060*/  LDC R0, c[0x0][0x388] ;  /* 0x0000e200ff007b82 */ /* 0x000f300000000800 */
[----:B------:R-:W5:Y:S01]  /*0070*/  LDC R8, c[0x0][0x388] ;  /* 0x0000e200ff087b82 */ /* 0x000f620000000800 */
[----:B-1----:R-:W-:-:S07]  /*0080*/  ISETP.NE.AND P0, PT, RZ, UR7, PT ;  /* 0x00000007ff007c0c */ /* 0x002fce000bf05270 */
[----:B------:R-:W1:Y:S01]  /*0090*/  LDC.64 R2, c[0x0][0x380] ;  /* 0x0000e000ff027b82 */ /* 0x000e620000000a00 */
[C---:B0-----:R-:W-:Y:S01]  /*00a0*/  VIADD R4, R5.reuse, 0x1 ;  /* 0x0000000105047836 */ /* 0x041fe20000000000 */
[CC--:B----4-:R-:W-:Y:S02]  /*00b0*/  ISETP.GE.U32.OR P1, PT, R5.reuse, R0.reuse, !P0 ;  /* 0x000000000500720c */ /* 0x0d0fe40004726470 */
[----:B------:R-:W-:Y:S02]  /*00c0*/  ISETP.GE.U32.OR P2, PT, R5, R0, P0 ;  /* 0x000000000500720c */ /* 0x000fe40000746470 */
[----:B------:R-:W-:Y:S02]  /*00d0*/  @P0 IMAD.MOV.U32 R7, RZ, RZ, R4 ;  /* 0x000000ffff070224 */ /* 0x000fe400078e0004 */
[----:B-----5:R-:W-:-:S07]  /*00e0*/  @!P0 IMAD.MOV.U32 R6, RZ, RZ, R8 ;  /* 0x000000ffff068224 */ /* 0x020fce00078e0008 */
[--C-:B------:R-:W-:Y:S02]  /*00f0*/  @!P1 IMAD.MOV R7, RZ, RZ, R5.reuse ;  /* 0x000000ffff079224 */ /* 0x100fe400078e0205 */
[----:B------:R-:W-:Y:S02]  /*0100*/  @!P2 IMAD.MOV R4, RZ, RZ, R5 ;  /* 0x000000ffff04a224 */ /* 0x000fe400078e0205 */
[----:B---3--:R-:W-:Y:S02]  /*0110*/  IMAD R5, R10, 0x40, R13 ;  /* 0x000000400a057824 */ /* 0x008fe400078e020d */
[----:B------:R-:W-:Y:S02]  /*0120*/  @P0 IMAD.MOV.U32 R6, RZ, RZ, R7 ;  /* 0x000000ffff060224 */ /* 0x000fe400078e0007 */
[----:B------:R-:W-:Y:S02]  /*0130*/  IMAD R7, R0, 0x200, R5 ;  /* 0x0000020000077824 */ /* 0x000fe400078e0205 */
[----:B------:R-:W-:-:S02]  /*0140*/  @P0 IMAD.MOV.U32 R4, RZ, RZ, R8 ;  /* 0x000000ffff040224 */ /* 0x000fc400078e0008 */
[----:B------:R-:W-:Y:S02]  /*0150*/  IMAD R5, R6, 0x200, R5 ;  /* 0x0000020006057824 */ /* 0x000fe400078e0205 */
[----:B------:R-:W-:Y:S02]  /*0160*/  IMAD R7, R0, 0x8, R7 ;  /* 0x0000000800077824 */ /* 0x000fe400078e0207 */
[----:B------:R-:W-:Y:S02]  /*0170*/  IMAD R5, R4, 0x8, R5 ;  /* 0x0000000804057824 */ /* 0x000fe400078e0205 */
[----:B-1----:R-:W-:-:S04]  /*0180*/  IMAD.WIDE R8, R7, 0x4, R2 ;  /* 0x0000000407087825 */ /* 0x002fc800078e0202 */
[----:B------:R-:W-:Y:S02]  /*0190*/  IMAD.WIDE R2, R5, 0x4, R2 ;  /* 0x0000000405027825 */ /* 0x000fe400078e0202 */
[----:B--2---:R0:W2:Y:S04]  /*01a0*/  LDG.E R9, desc[UR8][R8.64] ;  /* 0x0000000808097981 */ /* 0x0040a8000c1e1900 */
[----:B------:R-:W3:Y:S01]  /*01b0*/  LDG.E R11, desc[UR8][R2.64] ;  /* 0x00000008020b7981 */ /* 0x000ee2000c1e1900 */
[----:B------:R-:W1:Y:S01]  /*01c0*/  S2UR UR6, SR_CgaCtaId ;  /* 0x00000000000679c3 */ /* 0x000e620000008800 */
[----:B------:R-:W-:Y:S01]  /*01d0*/  UMOV UR4, 0x400 ;  /* 0x0000040000047882 */ /* 0x000fe20000000000 */
[----:B------:R-:W-:Y:S01]  /*01e0*/  BSSY.RECONVERGENT B0, `(.L_x_0) ;  /* 0x0000020000007945 */ /* 0x000fe20003800200 */
[----:B------:R-:W-:-:S02]  /*01f0*/  UIADD3 UR5, UPT, UPT, UR4, 0x100, URZ ;  /* 0x0000010004057890 */ /* 0x000fc4000fffe0ff */
[----:B-1----:R-:W-:Y:S02]  /*0200*/  ULEA UR4, UR6, UR4, 0x18 ;  /* 0x0000000406047291 */ /* 0x002fe4000f8ec0ff */
[----:B------:R-:W-:-:S04]  /*0210*/  ULEA UR5, UR6, UR5, 0x18 ;  /* 0x0000000506057291 */ /* 0x000fc8000f8ec0ff */
[C---:B------:R-:W-:Y:S02]  /*0220*/  LEA R5, R10.reuse, UR4, 0x5 ;  /* 0x000000040a057c11 */ /* 0x040fe4000f8e28ff */
[----:B------:R-:W-:Y:S02]  /*0230*/  LEA R6, R10, UR5, 0x5 ;  /* 0x000000050a067c11 */ /* 0x000fe4000f8e28ff */
[C---:B0-----:R-:W-:Y:S01]  /*0240*/  LEA R8, R13.reuse, UR5, 0x2 ;  /* 0x000000050d087c11 */ /* 0x041fe2000f8e10ff */
[C---:B------:R-:W-:Y:S02]  /*0250*/  IMAD R10, R13.reuse, 0x4, R5 ;  /* 0x000000040d0a7824 */ /* 0x040fe400078e0205 */
[----:B------:R-:W-:-:S03]  /*0260*/  IMAD R4, R13, 0x4, R6 ;  /* 0x000000040d047824 */ /* 0x000fc600078e0206 */
[----:B--2---:R-:W-:Y:S04]  /*0270*/  STS [R10], R9 ;  /* 0x000000090a007388 */ /* 0x004fe80000000800 */
[----:B---3--:R-:W-:Y:S01]  /*0280*/  STS [R4], R11 ;  /* 0x0000000b04007388 */ /* 0x008fe20000000800 */
[----:B------:R-:W-:Y:S06]  /*0290*/  BAR.SYNC.DEFER_BLOCKING 0x0 ;  /* 0x0000000000007b1d */ /* 0x000fec0000010000 */
[----:B------:R-:W0:Y:S02]  /*02a0*/  LDS R7, [R4] ;  /* 0x0000000004077984 */ /* 0x000e240000000800 */
[----:B0-----:R-:W-:-:S02]  /*02b0*/  ISETP.NE.AND P1, PT, R7, RZ, PT ;  /* 0x000000ff0700720c */ /* 0x001fc40003f25270 */
[----:B------:R-:W-:-:S11]  /*02c0*/  LEA R7, R13, UR4, 0x2 ;  /* 0x000000040d077c11 */ /* 0x000fd6000f8e10ff */
[----:B------:R-:W-:Y:S05]  /*02d0*/  @P1 BRA `(.L_x_1) ;  /* 0x0000000000401947 */ /* 0x000fea0003800000 */
[----:B------:R-:W-:Y:S01]  /*02e0*/  LEA R9, R0, 0x2, 0x3 ;  /* 0x0000000200097811 */ /* 0x000fe200078e18ff */
[----:B------:R-:W-:Y:S06]  /*02f0*/  @P0 BRA `(.L_x_2) ;  /* 0x0000000000200947 */ /* 0x000fec0003800000 */
[----:B------:R-:W0:Y:S02]  /*0300*/  LDS R10, [R5] ;  /* 0x00000000050a7984 */ /* 0x000e240000000800 */
[----:B0-----:R-:W-:-:S13]  /*0310*/  ISETP.NE.AND P0, PT, R10, RZ, PT ;  /* 0x000000ff0a00720c */ /* 0x001fda0003f05270 */
[----:B------:R-:W-:Y:S05]  /*0320*/  @!P0 BRA `(.L_x_1) ;  /* 0x00000000002c8947 */ /* 0x000fea0003800000 */
[----:B------:R-:W0:Y:S02]  /*0330*/  LDS R10, [R8] ;  /* 0x00000000080a7984 */ /* 0x000e240000000800 */
[----:B0-----:R-:W-:-:S13]  /*0340*/  ISETP.NE.AND P0, PT, R10, RZ, PT ;  /* 0x000000ff0a00720c */ /* 0x001fda0003f05270 */
[----:B------:R-:W-:Y:S05]  /*0350*/  @!P0 BRA `(.L_x_1) ;  /* 0x0000000000208947 */ /* 0x000fea0003800000 */
[----:B------:R0:W-:Y:S01]  /*0360*/  STS [R4], R9 ;  /* 0x0000000904007388 */ /* 0x0001e20000000800 */
[----:B------:R-:W-:Y:S05]  /*0370*/  BRA `(.L_x_1) ;  /* 0x0000000000187947 */ /* 0x000fea0003800000 */
.L_x_2:
[----:B------:R-:W0:Y:S02]  /*0380*/  LDS R10, [R6] ;  /* 0x00000000060a7984 */ /* 0x000e240000000800 */
[----:B0-----:R-:W-:-:S13]  /*0390*/  ISETP.NE.AND P0, PT, R10, RZ, PT ;  /* 0x000000ff0a00720c */ /* 0x001fda0003f05270 */
[----:B------:R-:W-:Y:S05]  /*03a0*/  @!P0 BRA `(.L_x_1) ;  /* 0x00000000000c8947 */ /* 0x000fea0003800000 */
[----:B------:R-:W0:Y:S02]  /*03b0*/  LDS R10, [R7] ;  /* 0x00000000070a7984 */ /* 0x000e240000000800 */
[----:B0-----:R-:W-:-:S13]  /*03c0*/  ISETP.NE.AND P0, PT, R10, RZ, PT ;  /* 0x000000ff0a00720c */ /* 0x001fda0003f05270 */
[----:B------:R1:W-:Y:S02]  /*03d0*/  @P0 STS [R4], R9 ;  /* 0x0000000904000388 */ /* 0x0003e40000000800 */
.L_x_1:
[----:B------:R-:W-:Y:S05]  /*03e0*/  BSYNC.RECONVERGENT B0 ;  /* 0x0000000000007941 */ /* 0x000fea0003800200 */
.L_x_0:
[----:B------:R-:W-:Y:S06]  /*03f0*/  BAR.SYNC.DEFER_BLOCKING 0x0 ;  /* 0x0000000000007b1d */ /* 0x000fec0000010000 */
[----:B------:R-:W-:Y:S01]  /*0400*/  BSSY.RECONVERGENT B0, `(.L_x_3) ;  /* 0x0000016000007945 */ /* 0x000fe20003800200 */
[----:B01----:R-:W0:Y:S02]  /*0410*/  LDS R9, [R4] ;  /* 0x0000000004097984 */ /* 0x003e240000000800 */
[----:B0-----:R-:W-:-:S13]  /*0420*/  ISETP.NE.AND P0, PT, R9, RZ, PT ;  /* 0x000000ff0900720c */ /* 0x001fda0003f05270 */
[----:B------:R-:W-:Y:S05]  /*0430*/  @P0 BRA `(.L_x_4) ;  /* 0x0000000000480947 */ /* 0x000fea0003800000 */
[----:B------:R-:W-:-:S09]  /*0440*/  UISETP.NE.AND UP0, UPT, UR7, URZ, UPT ;  /* 0x000000ff0700728c */ /* 0x000fd2000bf05270 */
[----:B------:R-:W-:Y:S05]  /*0450*/  BRA.U !UP0, `(.L_x_5) ;  /* 0x0000000108247547 */ /* 0x000fea000b800000 */
[----:B------:R-:W0:Y:S02]  /*0460*/  LDS R9, [R6+0x4] ;  /* 0x0000040006097984 */ /* 0x000e240000000800 */
[----:B0-----:R-:W-:-:S13]  /*0470*/  ISETP.NE.AND P0, PT, R9, RZ, PT ;  /* 0x000000ff0900720c */ /* 0x001fda0003f05270 */
[----:B------:R-:W-:Y:S05]  /*0480*/  @!P0 BRA `(.L_x_4) ;  /* 0x0000000000348947 */ /* 0x000fea0003800000 */
[----:B------:R-:W0:Y:S02]  /*0490*/  LDS R9, [R7+0x20] ;  /* 0x0000200007097984 */ /* 0x000e240000000800 */
[----:B0-----:R-:W-:-:S13]  /*04a0*/  ISETP.NE.AND P0, PT, R9, RZ, PT ;  /* 0x000000ff0900720c */ /* 0x001fda0003f05270 */
[----:B------:R-:W-:Y:S05]  /*04b0*/  @!P0 BRA `(.L_x_4) ;  /* 0x0000000000288947 */ /* 0x000fea0003800000 */
[----:B------:R-:W-:-:S05]  /*04c0*/  LEA R9, R0, 0x3, 0x3 ;  /* 0x0000000300097811 */ /* 0x000fca00078e18ff */
[----:B------:R0:W-:Y:S01]  /*04d0*/  STS [R4], R9 ;  /* 0x0000000904007388 */ /* 0x0001e20000000800 */
[----:B------:R-:W-:Y:S05]  /*04e0*/  BRA `(.L_x_4) ;  /* 0x00000000001c7947 */ /* 0x000fea0003800000 */
.L_x_5:
[----:B------:R-:W0:Y:S02]  /*04f0*/  LDS R9, [R5+0x4] ;  /* 0x0000040005097984 */ /* 0x000e240000000800 */
[----:B0-----:R-:W-:-:S13]  /*0500*/  ISETP.NE.AND P0, PT, R9, RZ, PT ;  /* 0x000000ff0900720c */ /* 0x001fda0003f05270 */
[----:B------:R-:W-:Y:S05]  /*0510*/  @!P0 BRA `(.L_x_4) ;  /* 0x0000000000108947 */ /* 0x000fea0003800000 */
[----:B------:R-:W0:Y:S02]  /*0520*/  LDS R9, [R8+0x20] ;  /* 0x0000200008097984 */ /* 0x000e240000000800 */
[----:B0-----:R-:W-:-:S13]  /*0530*/  ISETP.NE.AND P0, PT, R9, RZ, PT ;  /* 0x000000ff0900720c */ /* 0x001fda0003f05270 */
[----:B------:R-:W-:-:S05]  /*0540*/  @P0 LEA R9, R0, 0x3, 0x3 ;  /* 0x0000000300090811 */ /* 0x000fca00078e18ff */
[----:B------:R1:W-:Y:S02]  /*0550*/  @P0 STS [R4], R9 ;  /* 0x0000000904000388 */ /* 0x0003e40000000800 */
.L_x_4:
[----:B------:R-:W-:Y:S05]  /*0560*/  BSYNC.RECONVERGENT B0 ;  /* 0x0000000000007941 */ /* 0x000fea0003800200 */
.L_x_3:
        /* <DEDUP_REMOVED lines=16> */
.L_x_8:
[----:B------:R-:W0:Y:S02]  /*0670*/  LDS R9, [R5+0x8] ;  /* 0x0000080005097984 */ /* 0x000e240000000800 */
[----:B0-----:R-:W-:-:S13]  /*0680*/  ISETP.NE.AND P0, PT, R9, RZ, PT ;  /* 0x000000ff0900720c */ /* 0x001fda0003f05270 */
[----:B------:R-:W-:Y:S05]  /*0690*/  @!P0 BRA `(.L_x_7) ;  /* 0x0000000000108947 */ /* 0x000fea0003800000 */
[----:B------:R-:W0:Y:S02]  /*06a0*/  LDS R9, [R8+0x40] ;  /* 0x0000400008097984 */ /* 0x000e240000000800 */
[----:B0-----:R-:W-:-:S13]  /*06b0*/  ISETP.NE.AND P0, PT, R9, RZ, PT ;  /* 0x000000ff0900720c */ /* 0x001fda0003f05270 */
[----:B------:R-:W-:-:S05]  /*06c0*/  @P0 LEA R9, R0, 0x4, 0x3 ;  /* 0x0000000400090811 */ /* 0x000fca00078e18ff */
[----:B------:R1:W-:Y:S02]  /*06d0*/  @P0 STS [R4], R9 ;  /* 0x0000000904000388 */ /* 0x0003e40000000800 */
.L_x_7:
[----:B------:R-:W-:Y:S05]  /*06e0*/  BSYNC.RECONVERGENT B0 ;  /* 0x0000000000007941 */ /* 0x000fea0003800200 */
.L_x_6:
        /* <DEDUP_REMOVED lines=16> */
.L_x_11:
[----:B------:R-:W0:Y:S02]  /*07f0*/  LDS R9, [R5+0xc] ;  /* 0x00000c0005097984 */ /* 0x000e240000000800 */
[----:B0-----:R-:W-:-:S13]  /*0800*/  ISETP.NE.AND P0, PT, R9, RZ, PT ;  /* 0x000000ff0900720c */ /* 0x001fda0003f05270 */
[----:B------:R-:W-:Y:S05]  /*0810*/  @!P0 BRA `(.L_x_10) ;  /* 0x0000000000108947 */ /* 0x000fea0003800000 */
[----:B------:R-:W0:Y:S02]  /*0820*/  LDS R9, [R8+0x60] ;  /* 0x0000600008097984 */ /* 0x000e240000000800 */
[----:B0-----:R-:W-:-:S13]  /*0830*/  ISETP.NE.AND P0, PT, R9, RZ, PT ;  /* 0x000000ff0900720c */ /* 0x001fda0003f05270 */
[----:B------:R-:W-:-:S05]  /*0840*/  @P0 LEA R9, R0, 0x5, 0x3 ;  /* 0x0000000500090811 */ /* 0x000fca00078e18ff */
[----:B------:R1:W-:Y:S02]  /*0850*/  @P0 STS [R4], R9 ;  /* 0x0000000904000388 */ /* 0x0003e40000000800 */
.L_x_10:
[----:B------:R-:W-:Y:S05]  /*0860*/  BSYNC.RECONVERGENT B0 ;  /* 0x0000000000007941 */ /* 0x000fea0003800200 */
.L_x_9:
        /* <DEDUP_REMOVED lines=16> */
.L_x_14:
[----:B------:R-:W0:Y:S02]  /*0970*/  LDS R9, [R5+0x10] ;  /* 0x0000100005097984 */ /* 0x000e240000000800 */
[----:B0-----:R-:W-:-:S13]  /*0980*/  ISETP.NE.AND P0, PT, R9, RZ, PT ;  /* 0x000000ff0900720c */ /* 0x001fda0003f05270 */
[----:B------:R-:W-:Y:S05]  /*0990*/  @!P0 BRA `(.L_x_13) ;  /* 0x0000000000108947 */ /* 0x000fea0003800000 */
[----:B------:R-:W0:Y:S02]  /*09a0*/  LDS R9, [R8+0x80] ;  /* 0x0000800008097984 */ /* 0x000e240000000800 */
[----:B0-----:R-:W-:-:S13]  /*09b0*/  ISETP.NE.AND P0, PT, R9, RZ, PT ;  /* 0x000000ff0900720c */ /* 0x001fda0003f05270 */
[----:B------:R-:W-:-:S05]  /*09c0*/  @P0 LEA R9, R0, 0x6, 0x3 ;  /* 0x0000000600090811 */ /* 0x000fca00078e18ff */
[----:B------:R1:W-:Y:S02]  /*09d0*/  @P0 STS [R4], R9 ;  /* 0x0000000904000388 */ /* 0x0003e40000000800 */
.L_x_13:
[----:B------:R-:W-:Y:S05]  /*09e0*/  BSYNC.RECONVERGENT B0 ;  /* 0x0000000000007941 */ /* 0x000fea0003800200 */
.L_x_12:
        /* <DEDUP_REMOVED lines=16> */
.L_x_17:
[----:B------:R-:W0:Y:S02]  /*0af0*/  LDS R9, [R5+0x14] ;  /* 0x0000140005097984 */ /* 0x000e240000000800 */
[----:B0-----:R-:W-:-:S13]  /*0b00*/  ISETP.NE.AND P0, PT, R9, RZ, PT ;  /* 0x000000ff0900720c */ /* 0x001fda0003f05270 */
[----:B------:R-:W-:Y:S05]  /*0b10*/  @!P0 BRA `(.L_x_16) ;  /* 0x0000000000108947 */ /* 0x000fea0003800000 */
[----:B------:R-:W0:Y:S02]  /*0b20*/  LDS R9, [R8+0xa0] ;  /* 0x0000a00008097984 */ /* 0x000e240000000800 */
[----:B0-----:R-:W-:-:S13]  /*0b30*/  ISETP.NE.AND P0, PT, R9, RZ, PT ;  /* 0x000000ff0900720c */ /* 0x001fda0003f05270 */
[----:B------:R-:W-:-:S05]  /*0b40*/  @P0 LEA R9, R0, 0x7, 0x3 ;  /* 0x0000000700090811 */ /* 0x000fca00078e18ff */
[----:B------:R1:W-:Y:S02]  /*0b50*/  @P0 STS [R4], R9 ;  /* 0x0000000904000388 */ /* 0x0003e40000000800 */
.L_x_16:
[----:B------:R-:W-:Y:S05]  /*0b60*/  BSYNC.RECONVERGENT B0 ;  /* 0x0000000000007941 */ /* 0x000fea0003800200 */
.L_x_15:
        /* <DEDUP_REMOVED lines=16> */
.L_x_20:
[----:B------:R-:W0:Y:S02]  /*0c70*/  LDS R9, [R5+0x18] ;  /* 0x0000180005097984 */ /* 0x000e240000000800 */
[----:B0-----:R-:W-:-:S13]  /*0c80*/  ISETP.NE.AND P0, PT, R9, RZ, PT ;  /* 0x000000ff0900720c */ /* 0x001fda0003f05270 */
[----:B------:R-:W-:Y:S05]  /*0c90*/  @!P0 BRA `(.L_x_19) ;  /* 0x0000000000108947 */ /* 0x000fea0003800000 */
[----:B------:R-:W0:Y:S02]  /*0ca0*/  LDS R9, [R8+0xc0] ;  /* 0x0000c00008097984 */ /* 0x000e240000000800 */
[----:B0-----:R-:W-:-:S13]  /*0cb0*/  ISETP.NE.AND P0, PT, R9, RZ, PT ;  /* 0x000000ff0900720c */ /* 0x001fda0003f05270 */
[----:B------:R-:W-:-:S05]  /*0cc0*/  @P0 LEA R9, R0, 0x8, 0x3 ;  /* 0x0000000800090811 */ /* 0x000fca00078e18ff */
[----:B------:R1:W-:Y:S02]  /*0cd0*/  @P0 STS [R4], R9 ;  /* 0x0000000904000388 */ /* 0x0003e40000000800 */
.L_x_19:
[----:B------:R-:W-:Y:S05]  /*0ce0*/  BSYNC.RECONVERGENT B0 ;  /* 0x0000000000007941 */ /* 0x000fea0003800200 */
.L_x_18:
        /* <DEDUP_REMOVED lines=16> */
.L_x_23:
[----:B------:R-:W0:Y:S02]  /*0df0*/  LDS R5, [R5+0x1c] ;  /* 0x00001c0005057984 */ /* 0x000e240000000800 */
[----:B0-----:R-:W-:-:S13]  /*0e00*/  ISETP.NE.AND P0, PT, R5, RZ, PT ;  /* 0x000000ff0500720c */ /* 0x001fda0003f05270 */
[----:B------:R-:W-:Y:S05]  /*0e10*/  @!P0 BRA `(.L_x_22) ;  /* 0x0000000000108947 */ /* 0x000fea0003800000 */
[----:B------:R-:W0:Y:S02]  /*0e20*/  LDS R8, [R8+0xe0] ;  /* 0x0000e00008087984 */ /* 0x000e240000000800 */
[----:B0-----:R-:W-:-:S13]  /*0e30*/  ISETP.NE.AND P0, PT, R8, RZ, PT ;  /* 0x000000ff0800720c */ /* 0x001fda0003f05270 */
[----:B------:R-:W-:-:S05]  /*0e40*/  @P0 LEA R5, R0, 0x9, 0x3 ;  /* 0x0000000900050811 */ /* 0x000fca00078e18ff */
[----:B------:R1:W-:Y:S02]  /*0e50*/  @P0 STS [R4], R5 ;  /* 0x0000000504000388 */ /* 0x0003e40000000800 */
.L_x_22:
[----:B------:R-:W-:Y:S05]  /*0e60*/  BSYNC.RECONVERGENT B0 ;  /* 0x0000000000007941 */ /* 0x000fea0003800200 */
.L_x_21:
[----:B------:R-:W-:Y:S06]  /*0e70*/  BAR.SYNC.DEFER_BLOCKING 0x0 ;  /* 0x0000000000007b1d */ /* 0x000fec0000010000 */
[----:B01----:R-:W0:Y:S04]  /*0e80*/  LDS R5, [R4] ;  /* 0x0000000004057984 */ /* 0x003e280000000800 */
[----:B0-----:R-:W-:Y:S01]  /*0e90*/  STG.E desc[UR8][R2.64], R5 ;  /* 0x0000000502007986 */ /* 0x001fe2000c101908 */
[----:B------:R-:W-:Y:S05]  /*0ea0*/  EXIT ;  /* 0x000000000000794d */ /* 0x000fea0003800000 */
.L_x_24:
[----:B------:R-:W-:-:S00]  /*0eb0*/  BRA `(.L_x_24) ;  /* 0xfffffffc00fc7947 */ /* 0x000fc0000383ffff */
[----:B------:R-:W-:-:S00]  /*0ec0*/  NOP ;  /* 0x0000000000007918 */ /* 0x000fc00000000000 */
        /* <DEDUP_REMOVED lines=11> */
.L_x_25:


//--------------------- .nv.shared._Z32transitive_closure_stage2_kernelPji --------------------------
	.section	.nv.shared._Z32transitive_closure_stage2_kernelPji,"aw",@nobits
	.sectionflags	@""
	.align	4
.nv.shared._Z32transitive_closure_stage2_kernelPji:
	.zero		1536


//--------------------- .nv.shared.reserved.0     --------------------------
	.section	.nv.shared.reserved.0,"aw",@nobits
	.weak		__nv_reservedSMEM_offset_0_alias
	.size		__nv_reservedSMEM_offset_0_alias, 0, 64
	.other		__nv_reservedSMEM_offset_0_alias,@"STO_CUDA_RESERVED_SHARED STV_DEFAULT"
__nv_reservedSMEM_offset_0_alias:
	.zero		0
	.zero		64


//--------------------- .nv.constant0._Z32transitive_closure_stage2_kernelPji --------------------------
	.section	.nv.constant0._Z32transitive_closure_stage2_kernelPji,"a",@progbits
	.sectionflags	@""
	.align	4
.nv.constant0._Z32transitive_closure_stage2_kernelPji:
	.zero		908


//--------------------- SYMBOLS --------------------------

	.type		.nv.reservedSmem.offset0,@object
	.size		.nv.reservedSmem.offset0,0x4
	.type		.nv.reservedSmem.cap,@object
	.size		.nv.reservedSmem.cap,0x4
